	.headerflags	@"EF_CUDA_TEXMODE_UNIFIED EF_CUDA_64BIT_ADDRESS EF_CUDA_ACCELERATORS EF_CUDA_SM90 EF_CUDA_VIRTUAL_SM(EF_CUDA_SM90)"
	.elftype	@"ET_EXEC"


//--------------------- .nv.info                  --------------------------
	.section	.nv.info,"",@"SHT_CUDA_INFO"
	.align	4


	//----- nvinfo : EIATTR_REGCOUNT
	.align		4
        /*0000*/ 	.byte	0x04, 0x2f
        /*0002*/ 	.short	(.L_1 - .L_0)
	.align		4
.L_0:
        /*0004*/ 	.word	index@(triton_poi_fused_convolution_0)
        /*0008*/ 	.word	0x0000000c


	//----- nvinfo : EIATTR_MIN_STACK_SIZE
	.align		4
.L_1:
        /*000c*/ 	.byte	0x04, 0x12
        /*000e*/ 	.short	(.L_3 - .L_2)
	.align		4
.L_2:
        /*0010*/ 	.word	index@(triton_poi_fused_convolution_0)
        /*0014*/ 	.word	0x00000000


	//----- nvinfo : EIATTR_FRAME_SIZE
	.align		4
.L_3:
        /*0018*/ 	.byte	0x04, 0x11
        /*001a*/ 	.short	(.L_5 - .L_4)
	.align		4
.L_4:
        /*001c*/ 	.word	index@(triton_poi_fused_convolution_0)
        /*0020*/ 	.word	0x00000000


	//----- nvinfo : EIATTR_MIN_STACK_SIZE
	.align		4
.L_5:
        /*0024*/ 	.byte	0x04, 0x12
        /*0026*/ 	.short	(.L_7 - .L_6)
	.align		4
.L_6:
        /*0028*/ 	.word	index@(triton_poi_fused_convolution_0)
        /*002c*/ 	.word	0x00000000
.L_7:


//--------------------- .nv.info.triton_poi_fused_convolution_0 --------------------------
	.section	.nv.info.triton_poi_fused_convolution_0,"",@"SHT_CUDA_INFO"
	.sectionflags	@""
	.align	4


	//----- nvinfo : EIATTR_CUDA_API_VERSION
	.align		4
        /*0000*/ 	.byte	0x04, 0x37
        /*0002*/ 	.short	(.L_9 - .L_8)
.L_8:
        /*0004*/ 	.word	0x0000007c


	//----- nvinfo : EIATTR_KPARAM_INFO
	.align		4
.L_9:
        /*0008*/ 	.byte	0x04, 0x17
        /*000a*/ 	.short	(.L_11 - .L_10)
.L_10:
        /*000c*/ 	.word	0x00000000
        /*0010*/ 	.short	0x0002
        /*0012*/ 	.short	0x0010
        /*0014*/ 	.byte	0x00, 0xf0, 0x11, 0x00


	//----- nvinfo : EIATTR_KPARAM_INFO
	.align		4
.L_11:
        /*0018*/ 	.byte	0x04, 0x17
        /*001a*/ 	.short	(.L_13 - .L_12)
.L_12:
        /*001c*/ 	.word	0x00000000
        /*0020*/ 	.short	0x0001
        /*0022*/ 	.short	0x0008
        /*0024*/ 	.byte	0x00, 0xf4, 0x21, 0x00


	//----- nvinfo : EIATTR_KPARAM_INFO
	.align		4
.L_13:
        /*0028*/ 	.byte	0x04, 0x17
        /*002a*/ 	.short	(.L_15 - .L_14)
.L_14:
        /*002c*/ 	.word	0x00000000
        /*0030*/ 	.short	0x0000
        /*0032*/ 	.short	0x0000
        /*0034*/ 	.byte	0x00, 0xf4, 0x21, 0x00


	//----- nvinfo : EIATTR_SPARSE_MMA_MASK
	.align		4
.L_15:
        /*0038*/ 	.byte	0x03, 0x50
        /*003a*/ 	.short	0x0000


	//----- nvinfo : EIATTR_MAXREG_COUNT
	.align		4
        /*003c*/ 	.byte	0x03, 0x1b
        /*003e*/ 	.short	0x00ff


	//----- nvinfo : EIATTR_EXIT_INSTR_OFFSETS
	.align		4
        /*0040*/ 	.byte	0x04, 0x1c
        /*0042*/ 	.short	(.L_17 - .L_16)


	//   ....[0]....
.L_16:
        /*0044*/ 	.word	0x000001b0


	//   ....[1]....
        /*0048*/ 	.word	0x000001d0


	//----- nvinfo : EIATTR_REQNTID
	.align		4
.L_17:
        /*004c*/ 	.byte	0x04, 0x10
        /*004e*/ 	.short	(.L_19 - .L_18)
.L_18:
        /*0050*/ 	.word	0x00000080
        /*0054*/ 	.word	0x00000001
        /*0058*/ 	.word	0x00000001


	//----- nvinfo : EIATTR_CBANK_PARAM_SIZE
	.align		4
.L_19:
        /*005c*/ 	.byte	0x03, 0x19
        /*005e*/ 	.short	0x0014


	//----- nvinfo : EIATTR_PARAM_CBANK
	.align		4
        /*0060*/ 	.byte	0x04, 0x0a
        /*0062*/ 	.short	(.L_21 - .L_20)
	.align		4
.L_20:
        /*0064*/ 	.word	index@(.nv.constant0.triton_poi_fused_convolution_0)
        /*0068*/ 	.short	0x0210
        /*006a*/ 	.short	0x0014


	//----- nvinfo : EIATTR_SW_WAR
	.align		4
.L_21:
        /*006c*/ 	.byte	0x04, 0x36
        /*006e*/ 	.short	(.L_23 - .L_22)
.L_22:
        /*0070*/ 	.word	0x00000008
.L_23:


//--------------------- .nv.callgraph             --------------------------
	.section	.nv.callgraph,"",@"SHT_CUDA_CALLGRAPH"
	.align	4
	.sectionentsize	8
	.align		4
        /*0000*/ 	.word	0x00000000
	.align		4
        /*0004*/ 	.word	0xffffffff
	.align		4
        /*0008*/ 	.word	0x00000000
	.align		4
        /*000c*/ 	.word	0xfffffffe
	.align		4
        /*0010*/ 	.word	0x00000000
	.align		4
        /*0014*/ 	.word	0xfffffffd
	.align		4
        /*0018*/ 	.word	0x00000000
	.align		4
        /*001c*/ 	.word	0xfffffffc


//--------------------- .text.triton_poi_fused_convolution_0 --------------------------
	.section	.text.triton_poi_fused_convolution_0,"ax",@progbits
	.align	128
        .global         triton_poi_fused_convolution_0
        .type           triton_poi_fused_convolution_0,@function
        .size           triton_poi_fused_convolution_0,(.L_x_1 - triton_poi_fused_convolution_0)
        .other          triton_poi_fused_convolution_0,@"STO_CUDA_ENTRY STV_DEFAULT"
triton_poi_fused_convolution_0:
.text.triton_poi_fused_convolution_0:
[----:B------:R-:W0:Y:S02]  /*0000*/  LDC R1, c[0x0][0x28] ;  /* 0x00000a00ff017b82 */ /* 0x000e240000000800 */
[----:B------:R-:W1:Y:S01]  /*0010*/  S2R R0, SR_TID.X ;  /* 0x0000000000007919 */ /* 0x000e620000002100 */
[----:B------:R-:W-:Y:S01]  /*0020*/  IMAD.MOV.U32 R6, RZ, RZ, RZ ;  /* 0x000000ffff067224 */ /* 0x000fe200078e00ff */
[----:B------:R-:W2:Y:S01]  /*0030*/  LDC.64 R4, c[0x0][0x218] ;  /* 0x00008600ff047b82 */ /* 0x000ea20000000a00 */
[----:B------:R-:W-:Y:S01]  /*0040*/  ULDC.64 UR4, c[0x0][0x208] ;  /* 0x0000820000047ab9 */ /* 0x000fe20000000a00 */
[----:B------:R-:W3:Y:S06]  /*0050*/  S2R R7, SR_CTAID.X ;  /* 0x0000000000077919 */ /* 0x000eec0000002500 */
[----:B------:R-:W4:Y:S01]  /*0060*/  LDC.64 R2, c[0x0][0x210] ;  /* 0x00008400ff027b82 */ /* 0x000f220000000a00 */
[----:B-1----:R-:W-:-:S05]  /*0070*/  IMAD.SHL.U32 R0, R0, 0x2, RZ ;  /* 0x0000000200007824 */ /* 0x002fca00078e00ff */
[----:B------:R-:W-:-:S04]  /*0080*/  LOP3.LUT R0, R0, 0xfe, RZ, 0xc0, !PT ;  /* 0x000000fe00007812 */ /* 0x000fc800078ec0ff */
[----:B---3--:R-:W-:-:S04]  /*0090*/  LEA R7, R7, R0, 0x8 ;  /* 0x0000000007077211 */ /* 0x008fc800078e40ff */
[C---:B------:R-:W-:Y:S01]  /*00a0*/  ISETP.GE.AND P0, PT, R7.reuse, 0x7820, PT ;  /* 0x000078200700780c */ /* 0x040fe20003f06270 */
[----:B------:R-:W-:-:S04]  /*00b0*/  IMAD.HI R0, R7, -0x779bd671, R6 ;  /* 0x8864298f07007827 */ /* 0x000fc800078e0206 */
[----:B----4-:R-:W-:Y:S01]  /*00c0*/  IMAD.WIDE R2, R7, 0x4, R2 ;  /* 0x0000000407027825 */ /* 0x010fe200078e0202 */
[----:B------:R-:W-:-:S03]  /*00d0*/  SHF.R.U32.HI R9, RZ, 0x1f, R0 ;  /* 0x0000001fff097819 */ /* 0x000fc60000011600 */
[----:B------:R-:W-:Y:S01]  /*00e0*/  IMAD.MOV.U32 R7, RZ, RZ, RZ ;  /* 0x000000ffff077224 */ /* 0x000fe200078e00ff */
[----:B------:R-:W-:-:S04]  /*00f0*/  LEA.HI.SX32 R9, R0, R9, 0x15 ;  /* 0x0000000900097211 */ /* 0x000fc800078faaff */
[----:B------:R-:W-:Y:S01]  /*0100*/  LEA.HI R0, R9, R9, RZ, 0x1 ;  /* 0x0000000909007211 */ /* 0x000fe200078f08ff */
[----:B------:R-:W3:Y:S03]  /*0110*/  @!P0 LDG.E.64 R6, desc[UR4][R2.64] ;  /* 0x0000000402068981 */ /* 0x000ee6000c1e1b00 */
[----:B------:R-:W-:-:S04]  /*0120*/  LOP3.LUT R0, R0, 0xfffffffe, RZ, 0xc0, !PT ;  /* 0xfffffffe00007812 */ /* 0x000fc800078ec0ff */
[----:B------:R-:W-:Y:S01]  /*0130*/  IADD3 R9, R9, -R0, RZ ;  /* 0x8000000009097210 */ /* 0x000fe20007ffe0ff */
[----:B------:R-:W-:-:S04]  /*0140*/  IMAD.MOV.U32 R0, RZ, RZ, RZ ;  /* 0x000000ffff007224 */ /* 0x000fc800078e00ff */
[----:B--2---:R-:W-:Y:S01]  /*0150*/  IMAD.WIDE R4, R9, 0x4, R4 ;  /* 0x0000000409047825 */ /* 0x004fe200078e0204 */
[----:B------:R-:W-:-:S04]  /*0160*/  HFMA2.MMA R9, -RZ, RZ, 0, 0 ;  /* 0x00000000ff097435 */ /* 0x000fc800000001ff */
[----:B------:R-:W3:Y:S06]  /*0170*/  @!P0 LDG.E.EL R0, desc[UR4][R4.64] ;  /* 0x0000000404008981 */ /* 0x000eec000c2e1900 */
[----:B------:R-:W2:Y:S01]  /*0180*/  @!P0 LDG.E.EL R9, desc[UR4][R4.64] ;  /* 0x0000000404098981 */ /* 0x000ea2000c2e1900 */
[----:B---3--:R-:W-:Y:S01]  /*0190*/  FADD R7, R0, R7 ;  /* 0x0000000700077221 */ /* 0x008fe20000000000 */
[----:B--2---:R-:W-:Y:S01]  /*01a0*/  FADD R6, R9, R6 ;  /* 0x0000000609067221 */ /* 0x004fe20000000000 */
[----:B------:R-:W-:Y:S06]  /*01b0*/  @P0 EXIT ;  /* 0x000000000000094d */ /* 0x000fec0003800000 */
[----:B------:R-:W-:Y:S01]  /*01c0*/  STG.E.64 desc[UR4][R2.64], R6 ;  /* 0x0000000602007986 */ /* 0x000fe2000c101b04 */
[----:B------:R-:W-:Y:S05]  /*01d0*/  EXIT ;  /* 0x000000000000794d */ /* 0x000fea0003800000 */
.L_x_0:
[----:B------:R-:W-:-:S00]  /*01e0*/  BRA `(.L_x_0) ;  /* 0xfffffffc00fc7947 */ /* 0x000fc0000383ffff */
[----:B------:R-:W-:-:S00]  /*01f0*/  NOP ;  /* 0x0000000000007918 */ /* 0x000fc00000000000 */
        /* <DEDUP_REMOVED lines=8> */
.L_x_1:


//--------------------- .nv.constant0.triton_poi_fused_convolution_0 --------------------------
	.section	.nv.constant0.triton_poi_fused_convolution_0,"a",@progbits
	.sectionflags	@""
	.align	4
.nv.constant0.triton_poi_fused_convolution_0:
	.zero		548
